//
// Generated by NVIDIA NVVM Compiler
//
// Compiler Build ID: CL-36424714
// Cuda compilation tools, release 13.0, V13.0.88
// Based on NVVM 20.0.0
//

.version 9.0
.target sm_100
.address_size 64

	// .globl	_Z9helloCUDAv
.extern .func  (.param .b32 func_retval0) vprintf
(
	.param .b64 vprintf_param_0,
	.param .b64 vprintf_param_1
)
;
.global .align 1 .b8 $str[18] = {71, 80, 85, 58, 32, 72, 101, 108, 108, 111, 32, 67, 85, 68, 65, 33, 10};

.visible .entry _Z9helloCUDAv()
{
	.reg .b32 	%r<3>;
	.reg .b64 	%rd<3>;

	mov.u64 	%rd1, $str;
	cvta.global.u64 	%rd2, %rd1;
	{ // callseq 0, 0
	.param .b64 param0;
	st.param.b64 	[param0], %rd2;
	.param .b64 param1;
	st.param.b64 	[param1], 0;
	.param .b32 retval0;
	call.uni (retval0), 
	vprintf, 
	(
	param0, 
	param1
	);
	ld.param.b32 	%r1, [retval0];
	} // callseq 0
	ret;

}


// ===== COMPILED SASS (sm_100) =====

	.target	sm_100

	.elftype	@"ET_EXEC"


//--------------------- .note.nv.tkinfo           --------------------------
	.section	.note.nv.tkinfo,"",@"SHT_NOTE"
	.sectionflags	@"SHF_NOTE_NV_TKINFO"
	.tkinfo
        /*0018*/ 	.word	0x00000002
        /*0030*/ 	.string	""
        /*0030*/ 	.string	"ptxas"
        /*0030*/ 	.string	"Cuda compilation tools, release 13.0, V13.0.88"
        /*0030*/ 	.string	"Build cuda_13.0.r13.0/compiler.36424714_0"
        /*0030*/ 	.string	"-arch sm_100 -m 64 "



//--------------------- .note.nv.cuinfo           --------------------------
	.section	.note.nv.cuinfo,"",@"SHT_NOTE"
	.sectionflags	@"SHF_NOTE_NV_CUINFO"
        /*0018*/ 	.short	0x0002
        /*001a*/ 	.short	0x0064
        /*001c*/ 	.short	0x0082
	.zero		2


//--------------------- .nv.info                  --------------------------
	.section	.nv.info,"",@"SHT_CUDA_INFO"
	.align	4


	//----- nvinfo : EIATTR_REGCOUNT
	.align		4
        /*0000*/ 	.byte	0x04, 0x2f
        /*0002*/ 	.short	(.L_2 - .L_1)
	.align		4
.L_1:
        /*0004*/ 	.word	index@(_Z9helloCUDAv)
        /*0008*/ 	.word	0x00000018


	//----- nvinfo : EIATTR_FRAME_SIZE
	.align		4
.L_2:
        /*000c*/ 	.byte	0x04, 0x11
        /*000e*/ 	.short	(.L_4 - .L_3)
	.align		4
.L_3:
        /*0010*/ 	.word	index@(_Z9helloCUDAv)
        /*0014*/ 	.word	0x00000000


	//----- nvinfo : EIATTR_MIN_STACK_SIZE
	.align		4
.L_4:
        /*0018*/ 	.byte	0x04, 0x12
        /*001a*/ 	.short	(.L_6 - .L_5)
	.align		4
.L_5:
        /*001c*/ 	.word	index@(_Z9helloCUDAv)
        /*0020*/ 	.word	0x00000000
.L_6:


//--------------------- .nv.compat                --------------------------
	.section	.nv.compat,"",@"SHT_CUDA_COMPAT_INFO"
	.align	4
        /*0000*/ 	.byte	0x02, 0x09, 0x00, 0x00, 0x02, 0x02, 0x01, 0x00, 0x02, 0x05, 0x05, 0x00, 0x03, 0x07, 0x01, 0x01
        /*0010*/ 	.byte	0x02, 0x03, 0x00, 0x00, 0x02, 0x06, 0x01, 0x00, 0x04, 0x0b, 0x08, 0x00, 0x09, 0x00, 0x00, 0x00
        /*0020*/ 	.byte	0x00, 0x00, 0x00, 0x00


//--------------------- .nv.info._Z9helloCUDAv    --------------------------
	.section	.nv.info._Z9helloCUDAv,"",@"SHT_CUDA_INFO"
	.sectionflags	@""
	.align	4


	//----- nvinfo : EIATTR_CUDA_API_VERSION
	.align		4
        /*0000*/ 	.byte	0x04, 0x37
        /*0002*/ 	.short	(.L_8 - .L_7)
.L_7:
        /*0004*/ 	.word	0x00000082


	//----- nvinfo : EIATTR_SPARSE_MMA_MASK
	.align		4
.L_8:
        /*0008*/ 	.byte	0x03, 0x50
        /*000a*/ 	.short	0x0000


	//----- nvinfo : EIATTR_MAXREG_COUNT
	.align		4
        /*000c*/ 	.byte	0x03, 0x1b
        /*000e*/ 	.short	0x00ff


	//----- nvinfo : EIATTR_EXTERNS
	.align		4
        /*0010*/ 	.byte	0x04, 0x0f
        /*0012*/ 	.short	(.L_10 - .L_9)


	//   ....[0]....
	.align		4
.L_9:
        /*0014*/ 	.word	index@(vprintf)


	//----- nvinfo : EIATTR_MERCURY_ISA_VERSION
	.align		4
.L_10:
        /*0018*/ 	.byte	0x03, 0x5f
        /*001a*/ 	.short	0x0101


	//----- nvinfo : EIATTR_VRC_CTA_INIT_COUNT
	.align		4
        /*001c*/ 	.byte	0x02, 0x4a
	.zero		1
	.zero		1


	//----- nvinfo : EIATTR_SYSCALL_OFFSETS
	.align		4
        /*0020*/ 	.byte	0x04, 0x46
        /*0022*/ 	.short	(.L_12 - .L_11)


	//   ....[0]....
.L_11:
        /*0024*/ 	.word	0x00000080


	//----- nvinfo : EIATTR_EXIT_INSTR_OFFSETS
	.align		4
.L_12:
        /*0028*/ 	.byte	0x04, 0x1c
        /*002a*/ 	.short	(.L_14 - .L_13)


	//   ....[0]....
.L_13:
        /*002c*/ 	.word	0x00000090


	//----- nvinfo : EIATTR_SW_WAR
	.align		4
.L_14:
        /*0030*/ 	.byte	0x04, 0x36
        /*0032*/ 	.short	(.L_16 - .L_15)
.L_15:
        /*0034*/ 	.word	0x00000008
.L_16:


//--------------------- .nv.callgraph             --------------------------
	.section	.nv.callgraph,"",@"SHT_CUDA_CALLGRAPH"
	.align	4
	.sectionentsize	8
	.align		4
        /*0000*/ 	.word	0x00000000
	.align		4
        /*0004*/ 	.word	0xffffffff
	.align		4
        /*0008*/ 	.word	index@(_Z9helloCUDAv)
	.align		4
        /*000c*/ 	.word	index@(vprintf)
	.align		4
        /*0010*/ 	.word	0x00000000
	.align		4
        /*0014*/ 	.word	0xfffffffe
	.align		4
        /*0018*/ 	.word	0x00000000
	.align		4
        /*001c*/ 	.word	0xfffffffd
	.align		4
        /*0020*/ 	.word	0x00000000
	.align		4
        /*0024*/ 	.word	0xfffffffc


//--------------------- .nv.constant4             --------------------------
	.section	.nv.constant4,"a",@progbits
	.align	8
	.align		8
.nv.constant4:
        /*0000*/ 	.dword	vprintf
	.align		8
        /*0008*/ 	.dword	$str


//--------------------- .text._Z9helloCUDAv       --------------------------
	.section	.text._Z9helloCUDAv,"ax",@progbits
	.align	128
        .global         _Z9helloCUDAv
        .type           _Z9helloCUDAv,@function
        .size           _Z9helloCUDAv,(.L_x_2 - _Z9helloCUDAv)
        .other          _Z9helloCUDAv,@"STO_CUDA_ENTRY STV_DEFAULT"
_Z9helloCUDAv:
.text._Z9helloCUDAv:
[----:B------:R-:W0:Y:S01]  /*0000*/  LDC R1, c[0x0][0x37c] ;  /* 0x0000df00ff017b82 */ /* 0x000e220000000800 */
[----:B------:R-:W-:Y:S01]  /*0010*/  MOV R0, 0x0 ;  /* 0x0000000000007802 */ /* 0x000fe20000000f00 */
[----:B------:R-:W1:Y:S01]  /*0020*/  LDCU.64 UR4, c[0x4][0x8] ;  /* 0x01000100ff0477ac */ /* 0x000e620008000a00 */
[----:B------:R-:W-:-:S05]  /*0030*/  CS2R R6, SRZ ;  /* 0x0000000000067805 */ /* 0x000fca000001ff00 */
[----:B------:R2:W3:Y:S01]  /*0040*/  LDC.64 R2, c[0x4][R0] ;  /* 0x0100000000027b82 */ /* 0x0004e20000000a00 */
[----:B-1----:R-:W-:Y:S02]  /*0050*/  IMAD.U32 R4, RZ, RZ, UR4 ;  /* 0x00000004ff047e24 */ /* 0x002fe4000f8e00ff */
[----:B--2---:R-:W-:-:S07]  /*0060*/  IMAD.U32 R5, RZ, RZ, UR5 ;  /* 0x00000005ff057e24 */ /* 0x004fce000f8e00ff */
[----:B------:R-:W-:-:S07]  /*0070*/  LEPC R20, `(.L_x_0) ;  /* 0x000000001014794e */ /* 0x000fce0000000000 */
[----:B0--3--:R-:W-:Y:S05]  /*0080*/  CALL.ABS.NOINC R2 ;  /* 0x0000000002007343 */ /* 0x009fea0003c00000 */
.L_x_0:
[----:B------:R-:W-:Y:S05]  /*0090*/  EXIT ;  /* 0x000000000000794d */ /* 0x000fea0003800000 */
.L_x_1:
[----:B------:R-:W-:-:S00]  /*00a0*/  BRA `(.L_x_1) ;  /* 0xfffffffc00fc7947 */ /* 0x000fc0000383ffff */
[----:B------:R-:W-:-:S00]  /*00b0*/  NOP ;  /* 0x0000000000007918 */ /* 0x000fc00000000000 */
        /* <DEDUP_REMOVED lines=12> */
.L_x_2:


//--------------------- .nv.global.init           --------------------------
	.section	.nv.global.init,"aw",@progbits
.nv.global.init:
	.type		$str,@object
	.size		$str,(.L_0 - $str)
$str:
        /*0000*/ 	.byte	0x47, 0x50, 0x55, 0x3a, 0x20, 0x48, 0x65, 0x6c, 0x6c, 0x6f, 0x20, 0x43, 0x55, 0x44, 0x41, 0x21
        /*0010*/ 	.byte	0x0a, 0x00
.L_0:


//--------------------- .nv.shared.reserved.0     --------------------------
	.section	.nv.shared.reserved.0,"aw",@nobits
	.weak		__nv_reservedSMEM_offset_0_alias
	.size		__nv_reservedSMEM_offset_0_alias, 0, 64
	.other		__nv_reservedSMEM_offset_0_alias,@"STO_CUDA_RESERVED_SHARED STV_DEFAULT"
__nv_reservedSMEM_offset_0_alias:
	.zero		0
	.zero		64


//--------------------- .nv.constant0._Z9helloCUDAv --------------------------
	.section	.nv.constant0._Z9helloCUDAv,"a",@progbits
	.sectionflags	@""
	.align	4
.nv.constant0._Z9helloCUDAv:
	.zero		896


//--------------------- SYMBOLS --------------------------

	.type		.nv.reservedSmem.offset0,@object
	.size		.nv.reservedSmem.offset0,0x4
	.type		vprintf,@function
